//
// Generated by NVIDIA NVVM Compiler
//
// Compiler Build ID: CL-36424714
// Cuda compilation tools, release 13.0, V13.0.88
// Based on NVVM 20.0.0
//

.version 9.0
.target sm_100
.address_size 64

	// .globl	_Z10add_matrixPiS_S_

.visible .entry _Z10add_matrixPiS_S_(
	.param .u64 .ptr .align 1 _Z10add_matrixPiS_S__param_0,
	.param .u64 .ptr .align 1 _Z10add_matrixPiS_S__param_1,
	.param .u64 .ptr .align 1 _Z10add_matrixPiS_S__param_2
)
{
	.reg .b32 	%r<8>;
	.reg .b64 	%rd<11>;

	ld.param.u64 	%rd1, [_Z10add_matrixPiS_S__param_0];
	ld.param.u64 	%rd2, [_Z10add_matrixPiS_S__param_1];
	ld.param.u64 	%rd3, [_Z10add_matrixPiS_S__param_2];
	cvta.to.global.u64 	%rd4, %rd3;
	cvta.to.global.u64 	%rd5, %rd2;
	cvta.to.global.u64 	%rd6, %rd1;
	mov.u32 	%r1, %tid.x;
	mov.u32 	%r2, %ctaid.x;
	mov.u32 	%r3, %ntid.x;
	mad.lo.s32 	%r4, %r2, %r3, %r1;
	mul.wide.s32 	%rd7, %r4, 4;
	add.s64 	%rd8, %rd6, %rd7;
	ld.global.u32 	%r5, [%rd8];
	add.s64 	%rd9, %rd5, %rd7;
	ld.global.u32 	%r6, [%rd9];
	add.s32 	%r7, %r6, %r5;
	add.s64 	%rd10, %rd4, %rd7;
	st.global.u32 	[%rd10], %r7;
	ret;

}


// ===== COMPILED SASS (sm_100) =====

	.target	sm_100

	.elftype	@"ET_EXEC"


//--------------------- .note.nv.tkinfo           --------------------------
	.section	.note.nv.tkinfo,"",@"SHT_NOTE"
	.sectionflags	@"SHF_NOTE_NV_TKINFO"
	.tkinfo
        /*0018*/ 	.word	0x00000002
        /*0030*/ 	.string	""
        /*0030*/ 	.string	"ptxas"
        /*0030*/ 	.string	"Cuda compilation tools, release 13.0, V13.0.88"
        /*0030*/ 	.string	"Build cuda_13.0.r13.0/compiler.36424714_0"
        /*0030*/ 	.string	"-arch sm_100 -m 64 "



//--------------------- .note.nv.cuinfo           --------------------------
	.section	.note.nv.cuinfo,"",@"SHT_NOTE"
	.sectionflags	@"SHF_NOTE_NV_CUINFO"
        /*0018*/ 	.short	0x0002
        /*001a*/ 	.short	0x0064
        /*001c*/ 	.short	0x0082
	.zero		2


//--------------------- .nv.info                  --------------------------
	.section	.nv.info,"",@"SHT_CUDA_INFO"
	.align	4


	//----- nvinfo : EIATTR_REGCOUNT
	.align		4
        /*0000*/ 	.byte	0x04, 0x2f
        /*0002*/ 	.short	(.L_1 - .L_0)
	.align		4
.L_0:
        /*0004*/ 	.word	index@(_Z10add_matrixPiS_S_)
        /*0008*/ 	.word	0x0000000c


	//----- nvinfo : EIATTR_FRAME_SIZE
	.align		4
.L_1:
        /*000c*/ 	.byte	0x04, 0x11
        /*000e*/ 	.short	(.L_3 - .L_2)
	.align		4
.L_2:
        /*0010*/ 	.word	index@(_Z10add_matrixPiS_S_)
        /*0014*/ 	.word	0x00000000


	//----- nvinfo : EIATTR_MIN_STACK_SIZE
	.align		4
.L_3:
        /*0018*/ 	.byte	0x04, 0x12
        /*001a*/ 	.short	(.L_5 - .L_4)
	.align		4
.L_4:
        /*001c*/ 	.word	index@(_Z10add_matrixPiS_S_)
        /*0020*/ 	.word	0x00000000
.L_5:


//--------------------- .nv.compat                --------------------------
	.section	.nv.compat,"",@"SHT_CUDA_COMPAT_INFO"
	.align	4
        /*0000*/ 	.byte	0x02, 0x09, 0x00, 0x00, 0x02, 0x02, 0x01, 0x00, 0x02, 0x05, 0x05, 0x00, 0x03, 0x07, 0x01, 0x01
        /*0010*/ 	.byte	0x02, 0x03, 0x00, 0x00, 0x02, 0x06, 0x01, 0x00, 0x04, 0x0b, 0x08, 0x00, 0x09, 0x00, 0x00, 0x00
        /*0020*/ 	.byte	0x00, 0x00, 0x00, 0x00


//--------------------- .nv.info._Z10add_matrixPiS_S_ --------------------------
	.section	.nv.info._Z10add_matrixPiS_S_,"",@"SHT_CUDA_INFO"
	.sectionflags	@""
	.align	4


	//----- nvinfo : EIATTR_CUDA_API_VERSION
	.align		4
        /*0000*/ 	.byte	0x04, 0x37
        /*0002*/ 	.short	(.L_7 - .L_6)
.L_6:
        /*0004*/ 	.word	0x00000082


	//----- nvinfo : EIATTR_KPARAM_INFO
	.align		4
.L_7:
        /*0008*/ 	.byte	0x04, 0x17
        /*000a*/ 	.short	(.L_9 - .L_8)
.L_8:
        /*000c*/ 	.word	0x00000000
        /*0010*/ 	.short	0x0002
        /*0012*/ 	.short	0x0010
        /*0014*/ 	.byte	0x00, 0xf5, 0x21, 0x00


	//----- nvinfo : EIATTR_KPARAM_INFO
	.align		4
.L_9:
        /*0018*/ 	.byte	0x04, 0x17
        /*001a*/ 	.short	(.L_11 - .L_10)
.L_10:
        /*001c*/ 	.word	0x00000000
        /*0020*/ 	.short	0x0001
        /*0022*/ 	.short	0x0008
        /*0024*/ 	.byte	0x00, 0xf5, 0x21, 0x00


	//----- nvinfo : EIATTR_KPARAM_INFO
	.align		4
.L_11:
        /*0028*/ 	.byte	0x04, 0x17
        /*002a*/ 	.short	(.L_13 - .L_12)
.L_12:
        /*002c*/ 	.word	0x00000000
        /*0030*/ 	.short	0x0000
        /*0032*/ 	.short	0x0000
        /*0034*/ 	.byte	0x00, 0xf5, 0x21, 0x00


	//----- nvinfo : EIATTR_SPARSE_MMA_MASK
	.align		4
.L_13:
        /*0038*/ 	.byte	0x03, 0x50
        /*003a*/ 	.short	0x0000


	//----- nvinfo : EIATTR_MAXREG_COUNT
	.align		4
        /*003c*/ 	.byte	0x03, 0x1b
        /*003e*/ 	.short	0x00ff


	//----- nvinfo : EIATTR_MERCURY_ISA_VERSION
	.align		4
        /*0040*/ 	.byte	0x03, 0x5f
        /*0042*/ 	.short	0x0101


	//----- nvinfo : EIATTR_VRC_CTA_INIT_COUNT
	.align		4
        /*0044*/ 	.byte	0x02, 0x4a
	.zero		1
	.zero		1


	//----- nvinfo : EIATTR_EXIT_INSTR_OFFSETS
	.align		4
        /*0048*/ 	.byte	0x04, 0x1c
        /*004a*/ 	.short	(.L_15 - .L_14)


	//   ....[0]....
.L_14:
        /*004c*/ 	.word	0x00000100


	//----- nvinfo : EIATTR_CBANK_PARAM_SIZE
	.align		4
.L_15:
        /*0050*/ 	.byte	0x03, 0x19
        /*0052*/ 	.short	0x0018


	//----- nvinfo : EIATTR_PARAM_CBANK
	.align		4
        /*0054*/ 	.byte	0x04, 0x0a
        /*0056*/ 	.short	(.L_17 - .L_16)
	.align		4
.L_16:
        /*0058*/ 	.word	index@(.nv.constant0._Z10add_matrixPiS_S_)
        /*005c*/ 	.short	0x0380
        /*005e*/ 	.short	0x0018


	//----- nvinfo : EIATTR_SW_WAR
	.align		4
.L_17:
        /*0060*/ 	.byte	0x04, 0x36
        /*0062*/ 	.short	(.L_19 - .L_18)
.L_18:
        /*0064*/ 	.word	0x00000008
.L_19:


//--------------------- .nv.callgraph             --------------------------
	.section	.nv.callgraph,"",@"SHT_CUDA_CALLGRAPH"
	.align	4
	.sectionentsize	8
	.align		4
        /*0000*/ 	.word	0x00000000
	.align		4
        /*0004*/ 	.word	0xffffffff
	.align		4
        /*0008*/ 	.word	0x00000000
	.align		4
        /*000c*/ 	.word	0xfffffffe
	.align		4
        /*0010*/ 	.word	0x00000000
	.align		4
        /*0014*/ 	.word	0xfffffffd
	.align		4
        /*0018*/ 	.word	0x00000000
	.align		4
        /*001c*/ 	.word	0xfffffffc


//--------------------- .text._Z10add_matrixPiS_S_ --------------------------
	.section	.text._Z10add_matrixPiS_S_,"ax",@progbits
	.align	128
        .global         _Z10add_matrixPiS_S_
        .type           _Z10add_matrixPiS_S_,@function
        .size           _Z10add_matrixPiS_S_,(.L_x_1 - _Z10add_matrixPiS_S_)
        .other          _Z10add_matrixPiS_S_,@"STO_CUDA_ENTRY STV_DEFAULT"
_Z10add_matrixPiS_S_:
.text._Z10add_matrixPiS_S_:
[----:B------:R-:W-:Y:S01]  /*0000*/  LDC R1, c[0x0][0x37c] ;  /* 0x0000df00ff017b82 */ /* 0x000fe20000000800 */
[----:B------:R-:W0:Y:S07]  /*0010*/  S2R R9, SR_TID.X ;  /* 0x0000000000097919 */ /* 0x000e2e0000002100 */
[----:B------:R-:W0:Y:S01]  /*0020*/  S2UR UR6, SR_CTAID.X ;  /* 0x00000000000679c3 */ /* 0x000e220000002500 */
[----:B------:R-:W1:Y:S07]  /*0030*/  LDCU.64 UR4, c[0x0][0x358] ;  /* 0x00006b00ff0477ac */ /* 0x000e6e0008000a00 */
[----:B------:R-:W0:Y:S08]  /*0040*/  LDC R0, c[0x0][0x360] ;  /* 0x0000d800ff007b82 */ /* 0x000e300000000800 */
[----:B------:R-:W2:Y:S08]  /*0050*/  LDC.64 R2, c[0x0][0x380] ;  /* 0x0000e000ff027b82 */ /* 0x000eb00000000a00 */
[----:B------:R-:W3:Y:S01]  /*0060*/  LDC.64 R4, c[0x0][0x388] ;  /* 0x0000e200ff047b82 */ /* 0x000ee20000000a00 */
[----:B0-----:R-:W-:-:S07]  /*0070*/  IMAD R9, R0, UR6, R9 ;  /* 0x0000000600097c24 */ /* 0x001fce000f8e0209 */
[----:B------:R-:W0:Y:S01]  /*0080*/  LDC.64 R6, c[0x0][0x390] ;  /* 0x0000e400ff067b82 */ /* 0x000e220000000a00 */
[----:B--2---:R-:W-:-:S06]  /*0090*/  IMAD.WIDE R2, R9, 0x4, R2 ;  /* 0x0000000409027825 */ /* 0x004fcc00078e0202 */
[----:B-1----:R-:W2:Y:S01]  /*00a0*/  LDG.E R2, desc[UR4][R2.64] ;  /* 0x0000000402027981 */ /* 0x002ea2000c1e1900 */
[----:B---3--:R-:W-:-:S06]  /*00b0*/  IMAD.WIDE R4, R9, 0x4, R4 ;  /* 0x0000000409047825 */ /* 0x008fcc00078e0204 */
[----:B------:R-:W2:Y:S01]  /*00c0*/  LDG.E R5, desc[UR4][R4.64] ;  /* 0x0000000404057981 */ /* 0x000ea2000c1e1900 */
[----:B0-----:R-:W-:Y:S01]  /*00d0*/  IMAD.WIDE R6, R9, 0x4, R6 ;  /* 0x0000000409067825 */ /* 0x001fe200078e0206 */
[----:B--2---:R-:W-:-:S05]  /*00e0*/  IADD3 R9, PT, PT, R2, R5, RZ ;  /* 0x0000000502097210 */ /* 0x004fca0007ffe0ff */
[----:B------:R-:W-:Y:S01]  /*00f0*/  STG.E desc[UR4][R6.64], R9 ;  /* 0x0000000906007986 */ /* 0x000fe2000c101904 */
[----:B------:R-:W-:Y:S05]  /*0100*/  EXIT ;  /* 0x000000000000794d */ /* 0x000fea0003800000 */
.L_x_0:
[----:B------:R-:W-:-:S00]  /*0110*/  BRA `(.L_x_0) ;  /* 0xfffffffc00fc7947 */ /* 0x000fc0000383ffff */
[----:B------:R-:W-:-:S00]  /*0120*/  NOP ;  /* 0x0000000000007918 */ /* 0x000fc00000000000 */
        /* <DEDUP_REMOVED lines=13> */
.L_x_1:


//--------------------- .nv.shared.reserved.0     --------------------------
	.section	.nv.shared.reserved.0,"aw",@nobits
	.weak		__nv_reservedSMEM_offset_0_alias
	.size		__nv_reservedSMEM_offset_0_alias, 0, 64
	.other		__nv_reservedSMEM_offset_0_alias,@"STO_CUDA_RESERVED_SHARED STV_DEFAULT"
__nv_reservedSMEM_offset_0_alias:
	.zero		0
	.zero		64


//--------------------- .nv.constant0._Z10add_matrixPiS_S_ --------------------------
	.section	.nv.constant0._Z10add_matrixPiS_S_,"a",@progbits
	.sectionflags	@""
	.align	4
.nv.constant0._Z10add_matrixPiS_S_:
	.zero		920


//--------------------- SYMBOLS --------------------------

	.type		.nv.reservedSmem.offset0,@object
	.size		.nv.reservedSmem.offset0,0x4
